//
// Generated by NVIDIA NVVM Compiler
//
// Compiler Build ID: CL-36424714
// Cuda compilation tools, release 13.0, V13.0.88
// Based on NVVM 20.0.0
//

.version 9.0
.target sm_100
.address_size 64

	// .globl	_Z20matrixMultiplySharedPfS_S_iiiiii
// _ZZ20matrixMultiplySharedPfS_S_iiiiiiE1M has been demoted
// _ZZ20matrixMultiplySharedPfS_S_iiiiiiE1N has been demoted

.visible .entry _Z20matrixMultiplySharedPfS_S_iiiiii(
	.param .u64 .ptr .align 1 _Z20matrixMultiplySharedPfS_S_iiiiii_param_0,
	.param .u64 .ptr .align 1 _Z20matrixMultiplySharedPfS_S_iiiiii_param_1,
	.param .u64 .ptr .align 1 _Z20matrixMultiplySharedPfS_S_iiiiii_param_2,
	.param .u32 _Z20matrixMultiplySharedPfS_S_iiiiii_param_3,
	.param .u32 _Z20matrixMultiplySharedPfS_S_iiiiii_param_4,
	.param .u32 _Z20matrixMultiplySharedPfS_S_iiiiii_param_5,
	.param .u32 _Z20matrixMultiplySharedPfS_S_iiiiii_param_6,
	.param .u32 _Z20matrixMultiplySharedPfS_S_iiiiii_param_7,
	.param .u32 _Z20matrixMultiplySharedPfS_S_iiiiii_param_8
)
{
	.reg .pred 	%p<12>;
	.reg .b32 	%r<37>;
	.reg .b32 	%f<67>;
	.reg .b64 	%rd<13>;
	// demoted variable
	.shared .align 4 .b8 _ZZ20matrixMultiplySharedPfS_S_iiiiiiE1M[1024];
	// demoted variable
	.shared .align 4 .b8 _ZZ20matrixMultiplySharedPfS_S_iiiiiiE1N[1024];
	ld.param.u64 	%rd3, [_Z20matrixMultiplySharedPfS_S_iiiiii_param_0];
	ld.param.u64 	%rd4, [_Z20matrixMultiplySharedPfS_S_iiiiii_param_1];
	ld.param.u64 	%rd5, [_Z20matrixMultiplySharedPfS_S_iiiiii_param_2];
	ld.param.u32 	%r15, [_Z20matrixMultiplySharedPfS_S_iiiiii_param_3];
	ld.param.u32 	%r16, [_Z20matrixMultiplySharedPfS_S_iiiiii_param_4];
	ld.param.u32 	%r17, [_Z20matrixMultiplySharedPfS_S_iiiiii_param_5];
	ld.param.u32 	%r18, [_Z20matrixMultiplySharedPfS_S_iiiiii_param_6];
	ld.param.u32 	%r19, [_Z20matrixMultiplySharedPfS_S_iiiiii_param_7];
	ld.param.u32 	%r20, [_Z20matrixMultiplySharedPfS_S_iiiiii_param_8];
	mov.u32 	%r21, %ctaid.x;
	mov.u32 	%r22, %ctaid.y;
	mov.u32 	%r1, %tid.x;
	mov.u32 	%r2, %tid.y;
	shl.b32 	%r23, %r22, 4;
	add.s32 	%r3, %r23, %r2;
	shl.b32 	%r24, %r21, 4;
	add.s32 	%r4, %r24, %r1;
	cvt.rn.f32.s32 	%f10, %r16;
	mul.f32 	%f11, %f10, 0f3D800000;
	cvt.rpi.f32.f32 	%f1, %f11;
	setp.leu.f32 	%p1, %f1, 0f00000000;
	mov.f32 	%f66, 0f00000000;
	@%p1 bra 	$L__BB0_7;
	shl.b32 	%r26, %r2, 6;
	mov.u32 	%r27, _ZZ20matrixMultiplySharedPfS_S_iiiiiiE1M;
	add.s32 	%r5, %r27, %r26;
	shl.b32 	%r28, %r1, 2;
	add.s32 	%r6, %r5, %r28;
	mul.lo.s32 	%r7, %r16, %r3;
	mov.u32 	%r29, _ZZ20matrixMultiplySharedPfS_S_iiiiiiE1N;
	add.s32 	%r9, %r29, %r28;
	add.s32 	%r8, %r9, %r26;
	cvta.to.global.u64 	%rd1, %rd3;
	cvta.to.global.u64 	%rd2, %rd4;
	mov.f32 	%f66, 0f00000000;
	mov.b32 	%r36, 0;
$L__BB0_2:
	setp.ge.s32 	%p2, %r3, %r15;
	shl.b32 	%r11, %r36, 4;
	add.s32 	%r30, %r11, %r1;
	setp.ge.s32 	%p3, %r30, %r16;
	mov.f32 	%f64, 0f00000000;
	or.pred  	%p4, %p2, %p3;
	@%p4 bra 	$L__BB0_4;
	add.s32 	%r31, %r30, %r7;
	mul.wide.s32 	%rd6, %r31, 4;
	add.s64 	%rd7, %rd1, %rd6;
	ld.global.f32 	%f64, [%rd7];
$L__BB0_4:
	setp.ge.s32 	%p5, %r4, %r18;
	st.shared.f32 	[%r6], %f64;
	add.s32 	%r13, %r11, %r2;
	setp.ge.s32 	%p6, %r13, %r17;
	mov.f32 	%f65, 0f00000000;
	or.pred  	%p7, %p5, %p6;
	@%p7 bra 	$L__BB0_6;
	mad.lo.s32 	%r33, %r13, %r18, %r4;
	mul.wide.s32 	%rd8, %r33, 4;
	add.s64 	%rd9, %rd2, %rd8;
	ld.global.f32 	%f65, [%rd9];
$L__BB0_6:
	st.shared.f32 	[%r8], %f65;
	bar.sync 	0;
	ld.shared.f32 	%f15, [%r5];
	ld.shared.f32 	%f16, [%r9];
	fma.rn.f32 	%f17, %f15, %f16, %f66;
	ld.shared.f32 	%f18, [%r5+4];
	ld.shared.f32 	%f19, [%r9+64];
	fma.rn.f32 	%f20, %f18, %f19, %f17;
	ld.shared.f32 	%f21, [%r5+8];
	ld.shared.f32 	%f22, [%r9+128];
	fma.rn.f32 	%f23, %f21, %f22, %f20;
	ld.shared.f32 	%f24, [%r5+12];
	ld.shared.f32 	%f25, [%r9+192];
	fma.rn.f32 	%f26, %f24, %f25, %f23;
	ld.shared.f32 	%f27, [%r5+16];
	ld.shared.f32 	%f28, [%r9+256];
	fma.rn.f32 	%f29, %f27, %f28, %f26;
	ld.shared.f32 	%f30, [%r5+20];
	ld.shared.f32 	%f31, [%r9+320];
	fma.rn.f32 	%f32, %f30, %f31, %f29;
	ld.shared.f32 	%f33, [%r5+24];
	ld.shared.f32 	%f34, [%r9+384];
	fma.rn.f32 	%f35, %f33, %f34, %f32;
	ld.shared.f32 	%f36, [%r5+28];
	ld.shared.f32 	%f37, [%r9+448];
	fma.rn.f32 	%f38, %f36, %f37, %f35;
	ld.shared.f32 	%f39, [%r5+32];
	ld.shared.f32 	%f40, [%r9+512];
	fma.rn.f32 	%f41, %f39, %f40, %f38;
	ld.shared.f32 	%f42, [%r5+36];
	ld.shared.f32 	%f43, [%r9+576];
	fma.rn.f32 	%f44, %f42, %f43, %f41;
	ld.shared.f32 	%f45, [%r5+40];
	ld.shared.f32 	%f46, [%r9+640];
	fma.rn.f32 	%f47, %f45, %f46, %f44;
	ld.shared.f32 	%f48, [%r5+44];
	ld.shared.f32 	%f49, [%r9+704];
	fma.rn.f32 	%f50, %f48, %f49, %f47;
	ld.shared.f32 	%f51, [%r5+48];
	ld.shared.f32 	%f52, [%r9+768];
	fma.rn.f32 	%f53, %f51, %f52, %f50;
	ld.shared.f32 	%f54, [%r5+52];
	ld.shared.f32 	%f55, [%r9+832];
	fma.rn.f32 	%f56, %f54, %f55, %f53;
	ld.shared.f32 	%f57, [%r5+56];
	ld.shared.f32 	%f58, [%r9+896];
	fma.rn.f32 	%f59, %f57, %f58, %f56;
	ld.shared.f32 	%f60, [%r5+60];
	ld.shared.f32 	%f61, [%r9+960];
	fma.rn.f32 	%f66, %f60, %f61, %f59;
	bar.sync 	0;
	add.s32 	%r36, %r36, 1;
	cvt.rn.f32.u32 	%f62, %r36;
	setp.gt.f32 	%p8, %f1, %f62;
	@%p8 bra 	$L__BB0_2;
$L__BB0_7:
	setp.ge.s32 	%p9, %r3, %r19;
	setp.ge.s32 	%p10, %r4, %r20;
	or.pred  	%p11, %p9, %p10;
	@%p11 bra 	$L__BB0_9;
	mad.lo.s32 	%r35, %r20, %r3, %r4;
	cvta.to.global.u64 	%rd10, %rd5;
	mul.wide.u32 	%rd11, %r35, 4;
	add.s64 	%rd12, %rd10, %rd11;
	st.global.f32 	[%rd12], %f66;
$L__BB0_9:
	ret;

}


// ===== COMPILED SASS (sm_100) =====

	.target	sm_100

	.elftype	@"ET_EXEC"


//--------------------- .note.nv.tkinfo           --------------------------
	.section	.note.nv.tkinfo,"",@"SHT_NOTE"
	.sectionflags	@"SHF_NOTE_NV_TKINFO"
	.tkinfo
        /*0018*/ 	.word	0x00000002
        /*0030*/ 	.string	""
        /*0030*/ 	.string	"ptxas"
        /*0030*/ 	.string	"Cuda compilation tools, release 13.0, V13.0.88"
        /*0030*/ 	.string	"Build cuda_13.0.r13.0/compiler.36424714_0"
        /*0030*/ 	.string	"-arch sm_100 -m 64 "



//--------------------- .note.nv.cuinfo           --------------------------
	.section	.note.nv.cuinfo,"",@"SHT_NOTE"
	.sectionflags	@"SHF_NOTE_NV_CUINFO"
        /*0018*/ 	.short	0x0002
        /*001a*/ 	.short	0x0064
        /*001c*/ 	.short	0x0082
	.zero		2


//--------------------- .nv.info                  --------------------------
	.section	.nv.info,"",@"SHT_CUDA_INFO"
	.align	4


	//----- nvinfo : EIATTR_REGCOUNT
	.align		4
        /*0000*/ 	.byte	0x04, 0x2f
        /*0002*/ 	.short	(.L_1 - .L_0)
	.align		4
.L_0:
        /*0004*/ 	.word	index@(_Z20matrixMultiplySharedPfS_S_iiiiii)
        /*0008*/ 	.word	0x00000020


	//----- nvinfo : EIATTR_FRAME_SIZE
	.align		4
.L_1:
        /*000c*/ 	.byte	0x04, 0x11
        /*000e*/ 	.short	(.L_3 - .L_2)
	.align		4
.L_2:
        /*0010*/ 	.word	index@(_Z20matrixMultiplySharedPfS_S_iiiiii)
        /*0014*/ 	.word	0x00000000


	//----- nvinfo : EIATTR_MIN_STACK_SIZE
	.align		4
.L_3:
        /*0018*/ 	.byte	0x04, 0x12
        /*001a*/ 	.short	(.L_5 - .L_4)
	.align		4
.L_4:
        /*001c*/ 	.word	index@(_Z20matrixMultiplySharedPfS_S_iiiiii)
        /*0020*/ 	.word	0x00000000
.L_5:


//--------------------- .nv.compat                --------------------------
	.section	.nv.compat,"",@"SHT_CUDA_COMPAT_INFO"
	.align	4
        /*0000*/ 	.byte	0x02, 0x09, 0x00, 0x00, 0x02, 0x02, 0x01, 0x00, 0x02, 0x05, 0x05, 0x00, 0x03, 0x07, 0x01, 0x01
        /*0010*/ 	.byte	0x02, 0x03, 0x00, 0x00, 0x02, 0x06, 0x01, 0x00, 0x04, 0x0b, 0x08, 0x00, 0x09, 0x00, 0x00, 0x00
        /*0020*/ 	.byte	0x00, 0x00, 0x00, 0x00


//--------------------- .nv.info._Z20matrixMultiplySharedPfS_S_iiiiii --------------------------
	.section	.nv.info._Z20matrixMultiplySharedPfS_S_iiiiii,"",@"SHT_CUDA_INFO"
	.sectionflags	@""
	.align	4


	//----- nvinfo : EIATTR_CUDA_API_VERSION
	.align		4
        /*0000*/ 	.byte	0x04, 0x37
        /*0002*/ 	.short	(.L_7 - .L_6)
.L_6:
        /*0004*/ 	.word	0x00000082


	//----- nvinfo : EIATTR_KPARAM_INFO
	.align		4
.L_7:
        /*0008*/ 	.byte	0x04, 0x17
        /*000a*/ 	.short	(.L_9 - .L_8)
.L_8:
        /*000c*/ 	.word	0x00000000
        /*0010*/ 	.short	0x0008
        /*0012*/ 	.short	0x002c
        /*0014*/ 	.byte	0x00, 0xf0, 0x11, 0x00


	//----- nvinfo : EIATTR_KPARAM_INFO
	.align		4
.L_9:
        /*0018*/ 	.byte	0x04, 0x17
        /*001a*/ 	.short	(.L_11 - .L_10)
.L_10:
        /*001c*/ 	.word	0x00000000
        /*0020*/ 	.short	0x0007
        /*0022*/ 	.short	0x0028
        /*0024*/ 	.byte	0x00, 0xf0, 0x11, 0x00


	//----- nvinfo : EIATTR_KPARAM_INFO
	.align		4
.L_11:
        /*0028*/ 	.byte	0x04, 0x17
        /*002a*/ 	.short	(.L_13 - .L_12)
.L_12:
        /*002c*/ 	.word	0x00000000
        /*0030*/ 	.short	0x0006
        /*0032*/ 	.short	0x0024
        /*0034*/ 	.byte	0x00, 0xf0, 0x11, 0x00


	//----- nvinfo : EIATTR_KPARAM_INFO
	.align		4
.L_13:
        /*0038*/ 	.byte	0x04, 0x17
        /*003a*/ 	.short	(.L_15 - .L_14)
.L_14:
        /*003c*/ 	.word	0x00000000
        /*0040*/ 	.short	0x0005
        /*0042*/ 	.short	0x0020
        /*0044*/ 	.byte	0x00, 0xf0, 0x11, 0x00


	//----- nvinfo : EIATTR_KPARAM_INFO
	.align		4
.L_15:
        /*0048*/ 	.byte	0x04, 0x17
        /*004a*/ 	.short	(.L_17 - .L_16)
.L_16:
        /*004c*/ 	.word	0x00000000
        /*0050*/ 	.short	0x0004
        /*0052*/ 	.short	0x001c
        /*0054*/ 	.byte	0x00, 0xf0, 0x11, 0x00


	//----- nvinfo : EIATTR_KPARAM_INFO
	.align		4
.L_17:
        /*0058*/ 	.byte	0x04, 0x17
        /*005a*/ 	.short	(.L_19 - .L_18)
.L_18:
        /*005c*/ 	.word	0x00000000
        /*0060*/ 	.short	0x0003
        /*0062*/ 	.short	0x0018
        /*0064*/ 	.byte	0x00, 0xf0, 0x11, 0x00


	//----- nvinfo : EIATTR_KPARAM_INFO
	.align		4
.L_19:
        /*0068*/ 	.byte	0x04, 0x17
        /*006a*/ 	.short	(.L_21 - .L_20)
.L_20:
        /*006c*/ 	.word	0x00000000
        /*0070*/ 	.short	0x0002
        /*0072*/ 	.short	0x0010
        /*0074*/ 	.byte	0x00, 0xf5, 0x21, 0x00


	//----- nvinfo : EIATTR_KPARAM_INFO
	.align		4
.L_21:
        /*0078*/ 	.byte	0x04, 0x17
        /*007a*/ 	.short	(.L_23 - .L_22)
.L_22:
        /*007c*/ 	.word	0x00000000
        /*0080*/ 	.short	0x0001
        /*0082*/ 	.short	0x0008
        /*0084*/ 	.byte	0x00, 0xf5, 0x21, 0x00


	//----- nvinfo : EIATTR_KPARAM_INFO
	.align		4
.L_23:
        /*0088*/ 	.byte	0x04, 0x17
        /*008a*/ 	.short	(.L_25 - .L_24)
.L_24:
        /*008c*/ 	.word	0x00000000
        /*0090*/ 	.short	0x0000
        /*0092*/ 	.short	0x0000
        /*0094*/ 	.byte	0x00, 0xf5, 0x21, 0x00


	//----- nvinfo : EIATTR_SPARSE_MMA_MASK
	.align		4
.L_25:
        /*0098*/ 	.byte	0x03, 0x50
        /*009a*/ 	.short	0x0000


	//----- nvinfo : EIATTR_MAXREG_COUNT
	.align		4
        /*009c*/ 	.byte	0x03, 0x1b
        /*009e*/ 	.short	0x00ff


	//----- nvinfo : EIATTR_NUM_BARRIERS
	.align		4
        /*00a0*/ 	.byte	0x02, 0x4c
        /*00a2*/ 	.byte	0x01
	.zero		1


	//----- nvinfo : EIATTR_MERCURY_ISA_VERSION
	.align		4
        /*00a4*/ 	.byte	0x03, 0x5f
        /*00a6*/ 	.short	0x0101


	//----- nvinfo : EIATTR_VRC_CTA_INIT_COUNT
	.align		4
        /*00a8*/ 	.byte	0x02, 0x4a
	.zero		1
	.zero		1


	//----- nvinfo : EIATTR_EXIT_INSTR_OFFSETS
	.align		4
        /*00ac*/ 	.byte	0x04, 0x1c
        /*00ae*/ 	.short	(.L_27 - .L_26)


	//   ....[0]....
.L_26:
        /*00b0*/ 	.word	0x000005b0


	//   ....[1]....
        /*00b4*/ 	.word	0x00000600


	//----- nvinfo : EIATTR_CBANK_PARAM_SIZE
	.align		4
.L_27:
        /*00b8*/ 	.byte	0x03, 0x19
        /*00ba*/ 	.short	0x0030


	//----- nvinfo : EIATTR_PARAM_CBANK
	.align		4
        /*00bc*/ 	.byte	0x04, 0x0a
        /*00be*/ 	.short	(.L_29 - .L_28)
	.align		4
.L_28:
        /*00c0*/ 	.word	index@(.nv.constant0._Z20matrixMultiplySharedPfS_S_iiiiii)
        /*00c4*/ 	.short	0x0380
        /*00c6*/ 	.short	0x0030


	//----- nvinfo : EIATTR_SW_WAR
	.align		4
.L_29:
        /*00c8*/ 	.byte	0x04, 0x36
        /*00ca*/ 	.short	(.L_31 - .L_30)
.L_30:
        /*00cc*/ 	.word	0x00000008
.L_31:


//--------------------- .nv.callgraph             --------------------------
	.section	.nv.callgraph,"",@"SHT_CUDA_CALLGRAPH"
	.align	4
	.sectionentsize	8
	.align		4
        /*0000*/ 	.word	0x00000000
	.align		4
        /*0004*/ 	.word	0xffffffff
	.align		4
        /*0008*/ 	.word	0x00000000
	.align		4
        /*000c*/ 	.word	0xfffffffe
	.align		4
        /*0010*/ 	.word	0x00000000
	.align		4
        /*0014*/ 	.word	0xfffffffd
	.align		4
        /*0018*/ 	.word	0x00000000
	.align		4
        /*001c*/ 	.word	0xfffffffc


//--------------------- .text._Z20matrixMultiplySharedPfS_S_iiiiii --------------------------
	.section	.text._Z20matrixMultiplySharedPfS_S_iiiiii,"ax",@progbits
	.align	128
        .global         _Z20matrixMultiplySharedPfS_S_iiiiii
        .type           _Z20matrixMultiplySharedPfS_S_iiiiii,@function
        .size           _Z20matrixMultiplySharedPfS_S_iiiiii,(.L_x_3 - _Z20matrixMultiplySharedPfS_S_iiiiii)
        .other          _Z20matrixMultiplySharedPfS_S_iiiiii,@"STO_CUDA_ENTRY STV_DEFAULT"
_Z20matrixMultiplySharedPfS_S_iiiiii:
.text._Z20matrixMultiplySharedPfS_S_iiiiii:
[----:B------:R-:W-:Y:S01]  /*0000*/  LDC R1, c[0x0][0x37c] ;  /* 0x0000df00ff017b82 */ /* 0x000fe20000000800 */
[----:B------:R-:W0:Y:S01]  /*0010*/  LDCU UR4, c[0x0][0x39c] ;  /* 0x00007380ff0477ac */ /* 0x000e220008000800 */
[----:B------:R-:W1:Y:S01]  /*0020*/  S2R R17, SR_CTAID.Y ;  /* 0x0000000000117919 */ /* 0x000e620000002600 */
[----:B------:R-:W-:Y:S01]  /*0030*/  HFMA2 R5, -RZ, RZ, 0, 0 ;  /* 0x00000000ff057431 */ /* 0x000fe200000001ff */
[----:B------:R-:W2:Y:S01]  /*0040*/  LDCU.64 UR8, c[0x0][0x358] ;  /* 0x00006b00ff0877ac */ /* 0x000ea20008000a00 */
[----:B------:R-:W1:Y:S01]  /*0050*/  S2R R0, SR_TID.Y ;  /* 0x0000000000007919 */ /* 0x000e620000002200 */
[----:B------:R-:W3:Y:S01]  /*0060*/  S2R R7, SR_CTAID.X ;  /* 0x0000000000077919 */ /* 0x000ee20000002500 */
[----:B------:R-:W3:Y:S01]  /*0070*/  S2R R2, SR_TID.X ;  /* 0x0000000000027919 */ /* 0x000ee20000002100 */
[----:B0-----:R-:W-:-:S05]  /*0080*/  I2FP.F32.S32 R3, UR4 ;  /* 0x0000000400037c45 */ /* 0x001fca0008201400 */
[----:B------:R-:W-:-:S06]  /*0090*/  FMUL R3, R3, 0.0625 ;  /* 0x3d80000003037820 */ /* 0x000fcc0000400000 */
[----:B------:R-:W0:Y:S01]  /*00a0*/  FRND.CEIL R3, R3 ;  /* 0x0000000300037307 */ /* 0x000e220000209000 */
[----:B-1----:R-:W-:Y:S02]  /*00b0*/  LEA R17, R17, R0, 0x4 ;  /* 0x0000000011117211 */ /* 0x002fe400078e20ff */
[----:B0-----:R-:W-:Y:S02]  /*00c0*/  FSETP.GT.AND P0, PT, R3, RZ, PT ;  /* 0x000000ff0300720b */ /* 0x001fe40003f04000 */
[----:B---3--:R-:W-:-:S11]  /*00d0*/  LEA R18, R7, R2, 0x4 ;  /* 0x0000000207127211 */ /* 0x008fd600078e20ff */
[----:B--2---:R-:W-:Y:S05]  /*00e0*/  @!P0 BRA `(.L_x_0) ;  /* 0x0000000400248947 */ /* 0x004fea0003800000 */
[----:B------:R-:W0:Y:S01]  /*00f0*/  S2UR UR6, SR_CgaCtaId ;  /* 0x00000000000679c3 */ /* 0x000e220000008800 */
[----:B------:R-:W-:Y:S01]  /*0100*/  UMOV UR4, 0x400 ;  /* 0x0000040000047882 */ /* 0x000fe20000000000 */
[----:B------:R-:W-:Y:S01]  /*0110*/  MOV R5, RZ ;  /* 0x000000ff00057202 */ /* 0x000fe20000000f00 */
[----:B------:R-:W-:Y:S01]  /*0120*/  UIADD3 UR5, UPT, UPT, UR4, 0x400, URZ ;  /* 0x0000040004057890 */ /* 0x000fe2000fffe0ff */
[----:B------:R-:W-:Y:S01]  /*0130*/  MOV R23, RZ ;  /* 0x000000ff00177202 */ /* 0x000fe20000000f00 */
[----:B------:R-:W1:Y:S01]  /*0140*/  LDCU.64 UR10, c[0x0][0x398] ;  /* 0x00007300ff0a77ac */ /* 0x000e620008000a00 */
[----:B------:R-:W2:Y:S01]  /*0150*/  LDCU.64 UR12, c[0x0][0x3a0] ;  /* 0x00007400ff0c77ac */ /* 0x000ea20008000a00 */
[----:B0-----:R-:W-:Y:S02]  /*0160*/  ULEA UR4, UR6, UR4, 0x18 ;  /* 0x0000000406047291 */ /* 0x001fe4000f8ec0ff */
[----:B------:R-:W-:-:S04]  /*0170*/  ULEA UR5, UR6, UR5, 0x18 ;  /* 0x0000000506057291 */ /* 0x000fc8000f8ec0ff */
[----:B------:R-:W-:Y:S02]  /*0180*/  LEA R19, R0, UR4, 0x6 ;  /* 0x0000000400137c11 */ /* 0x000fe4000f8e30ff */
[C---:B------:R-:W-:Y:S02]  /*0190*/  LEA R21, R2.reuse, UR5, 0x2 ;  /* 0x0000000502157c11 */ /* 0x040fe4000f8e10ff */
[----:B------:R-:W-:Y:S02]  /*01a0*/  LEA R20, R2, R19, 0x2 ;  /* 0x0000001302147211 */ /* 0x000fe400078e10ff */
[----:B-12---:R-:W-:-:S07]  /*01b0*/  LEA R16, R0, R21, 0x6 ;  /* 0x0000001500107211 */ /* 0x006fce00078e30ff */
.L_x_1:
[C---:B------:R-:W-:Y:S02]  /*01c0*/  LEA R4, R23.reuse, R2, 0x4 ;  /* 0x0000000217047211 */ /* 0x040fe400078e20ff */
[----:B------:R-:W-:Y:S02]  /*01d0*/  LEA R25, R23, R0, 0x4 ;  /* 0x0000000017197211 */ /* 0x000fe400078e20ff */
[----:B------:R-:W-:Y:S02]  /*01e0*/  ISETP.GE.AND P1, PT, R4, UR11, PT ;  /* 0x0000000b04007c0c */ /* 0x000fe4000bf26270 */
[----:B------:R-:W-:Y:S02]  /*01f0*/  ISETP.GE.AND P0, PT, R25, UR12, PT ;  /* 0x0000000c19007c0c */ /* 0x000fe4000bf06270 */
[----:B------:R-:W-:Y:S02]  /*0200*/  ISETP.GE.OR P1, PT, R17, UR10, P1 ;  /* 0x0000000a11007c0c */ /* 0x000fe40008f26670 */
[----:B------:R-:W-:-:S02]  /*0210*/  ISETP.GE.OR P0, PT, R18, UR13, P0 ;  /* 0x0000000d12007c0c */ /* 0x000fc40008706670 */
[----:B------:R-:W-:-:S09]  /*0220*/  MOV R27, RZ ;  /* 0x000000ff001b7202 */ /* 0x000fd20000000f00 */
[----:B------:R-:W0:Y:S01]  /*0230*/  @!P1 LDC.64 R6, c[0x0][0x380] ;  /* 0x0000e000ff069b82 */ /* 0x000e220000000a00 */
[----:B------:R-:W-:Y:S02]  /*0240*/  @!P1 IMAD R11, R17, UR11, R4 ;  /* 0x0000000b110b9c24 */ /* 0x000fe4000f8e0204 */
[----:B------:R-:W-:Y:S02]  /*0250*/  HFMA2 R4, -RZ, RZ, 0, 0 ;  /* 0x00000000ff047431 */ /* 0x000fe400000001ff */
[----:B------:R-:W-:-:S03]  /*0260*/  @!P0 IMAD R25, R25, UR13, R18 ;  /* 0x0000000d19198c24 */ /* 0x000fc6000f8e0212 */
[----:B------:R-:W1:Y:S01]  /*0270*/  @!P0 LDC.64 R8, c[0x0][0x388] ;  /* 0x0000e200ff088b82 */ /* 0x000e620000000a00 */
[----:B0-----:R-:W-:-:S05]  /*0280*/  @!P1 IMAD.WIDE R6, R11, 0x4, R6 ;  /* 0x000000040b069825 */ /* 0x001fca00078e0206 */
[----:B------:R-:W2:Y:S01]  /*0290*/  @!P1 LDG.E R27, desc[UR8][R6.64] ;  /* 0x00000008061b9981 */ /* 0x000ea2000c1e1900 */
[----:B-1----:R-:W-:-:S05]  /*02a0*/  @!P0 IMAD.WIDE R24, R25, 0x4, R8 ;  /* 0x0000000419188825 */ /* 0x002fca00078e0208 */
[----:B------:R-:W3:Y:S01]  /*02b0*/  @!P0 LDG.E R4, desc[UR8][R24.64] ;  /* 0x0000000818048981 */ /* 0x000ee2000c1e1900 */
[----:B------:R-:W-:-:S03]  /*02c0*/  IADD3 R23, PT, PT, R23, 0x1, RZ ;  /* 0x0000000117177810 */ /* 0x000fc60007ffe0ff */
[----:B--2---:R-:W-:Y:S04]  /*02d0*/  STS [R20], R27 ;  /* 0x0000001b14007388 */ /* 0x004fe80000000800 */
[----:B---3--:R-:W-:Y:S01]  /*02e0*/  STS [R16], R4 ;  /* 0x0000000410007388 */ /* 0x008fe20000000800 */
[----:B------:R-:W-:Y:S06]  /*02f0*/  BAR.SYNC.DEFER_BLOCKING 0x0 ;  /* 0x0000000000007b1d */ /* 0x000fec0000010000 */
[----:B------:R-:W-:Y:S04]  /*0300*/  LDS R28, [R21] ;  /* 0x00000000151c7984 */ /* 0x000fe80000000800 */
[----:B------:R-:W0:Y:S04]  /*0310*/  LDS.128 R8, [R19] ;  /* 0x0000000013087984 */ /* 0x000e280000000c00 */
[----:B------:R-:W1:Y:S04]  /*0320*/  LDS R7, [R21+0x40] ;  /* 0x0000400015077984 */ /* 0x000e680000000800 */
[----:B------:R-:W2:Y:S04]  /*0330*/  LDS R6, [R21+0x80] ;  /* 0x0000800015067984 */ /* 0x000ea80000000800 */
[----:B------:R-:W3:Y:S04]  /*0340*/  LDS R26, [R21+0xc0] ;  /* 0x0000c000151a7984 */ /* 0x000ee80000000800 */
[----:B------:R-:W-:Y:S04]  /*0350*/  LDS R29, [R21+0x100] ;  /* 0x00010000151d7984 */ /* 0x000fe80000000800 */
[----:B------:R-:W4:Y:S04]  /*0360*/  LDS.128 R12, [R19+0x10] ;  /* 0x00001000130c7984 */ /* 0x000f280000000c00 */
[----:B------:R-:W5:Y:S04]  /*0370*/  LDS R22, [R21+0x140] ;  /* 0x0001400015167984 */ /* 0x000f680000000800 */
[----:B------:R-:W5:Y:S04]  /*0380*/  LDS R25, [R21+0x180] ;  /* 0x0001800015197984 */ /* 0x000f680000000800 */
[----:B------:R-:W-:Y:S01]  /*0390*/  LDS R27, [R21+0x200] ;  /* 0x00020000151b7984 */ /* 0x000fe20000000800 */
[----:B0-----:R-:W-:-:S03]  /*03a0*/  FFMA R28, R8, R28, R5 ;  /* 0x0000001c081c7223 */ /* 0x001fc60000000005 */
[----:B------:R-:W0:Y:S01]  /*03b0*/  LDS R8, [R21+0x1c0] ;  /* 0x0001c00015087984 */ /* 0x000e220000000800 */
[----:B-1----:R-:W-:-:S04]  /*03c0*/  FFMA R7, R7, R9, R28 ;  /* 0x0000000907077223 */ /* 0x002fc8000000001c */
[----:B--2---:R-:W-:Y:S02]  /*03d0*/  FFMA R9, R6, R10, R7 ;  /* 0x0000000a06097223 */ /* 0x004fe40000000007 */
[----:B------:R-:W1:Y:S02]  /*03e0*/  LDS.128 R4, [R19+0x20] ;  /* 0x0000200013047984 */ /* 0x000e640000000c00 */
[----:B---3--:R-:W-:-:S04]  /*03f0*/  FFMA R9, R26, R11, R9 ;  /* 0x0000000b1a097223 */ /* 0x008fc80000000009 */
[----:B----4-:R-:W-:Y:S02]  /*0400*/  FFMA R9, R12, R29, R9 ;  /* 0x0000001d0c097223 */ /* 0x010fe40000000009 */
[----:B------:R-:W2:Y:S02]  /*0410*/  LDS R12, [R21+0x240] ;  /* 0x00024000150c7984 */ /* 0x000ea40000000800 */
[----:B-----5:R-:W-:Y:S02]  /*0420*/  FFMA R22, R22, R13, R9 ;  /* 0x0000000d16167223 */ /* 0x020fe40000000009 */
[----:B------:R-:W3:Y:S02]  /*0430*/  LDS R13, [R21+0x280] ;  /* 0x00028000150d7984 */ /* 0x000ee40000000800 */
[----:B------:R-:W-:Y:S02]  /*0440*/  FFMA R25, R25, R14, R22 ;  /* 0x0000000e19197223 */ /* 0x000fe40000000016 */
[----:B------:R-:W4:Y:S04]  /*0450*/  LDS R14, [R21+0x2c0] ;  /* 0x0002c000150e7984 */ /* 0x000f280000000800 */
[----:B------:R-:W-:Y:S01]  /*0460*/  LDS R22, [R21+0x340] ;  /* 0x0003400015167984 */ /* 0x000fe20000000800 */
[----:B0-----:R-:W-:-:S03]  /*0470*/  FFMA R29, R8, R15, R25 ;  /* 0x0000000f081d7223 */ /* 0x001fc60000000019 */
[----:B------:R-:W-:Y:S04]  /*0480*/  LDS R25, [R21+0x300] ;  /* 0x0003000015197984 */ /* 0x000fe80000000800 */
[----:B------:R-:W0:Y:S04]  /*0490*/  LDS.128 R8, [R19+0x30] ;  /* 0x0000300013087984 */ /* 0x000e280000000c00 */
[----:B------:R-:W5:Y:S01]  /*04a0*/  LDS R15, [R21+0x380] ;  /* 0x00038000150f7984 */ /* 0x000f620000000800 */
[----:B-1----:R-:W-:-:S03]  /*04b0*/  FFMA R27, R4, R27, R29 ;  /* 0x0000001b041b7223 */ /* 0x002fc6000000001d */
[----:B------:R-:W1:Y:S01]  /*04c0*/  LDS R4, [R21+0x3c0] ;  /* 0x0003c00015047984 */ /* 0x000e620000000800 */
[----:B--2---:R-:W-:-:S04]  /*04d0*/  FFMA R12, R12, R5, R27 ;  /* 0x000000050c0c7223 */ /* 0x004fc8000000001b */
[----:B---3--:R-:W-:Y:S01]  /*04e0*/  FFMA R13, R13, R6, R12 ;  /* 0x000000060d0d7223 */ /* 0x008fe2000000000c */
[----:B------:R-:W-:-:S03]  /*04f0*/  I2FP.F32.U32 R6, R23 ;  /* 0x0000001700067245 */ /* 0x000fc60000201000 */
[----:B----4-:R-:W-:Y:S01]  /*0500*/  FFMA R7, R14, R7, R13 ;  /* 0x000000070e077223 */ /* 0x010fe2000000000d */
[----:B------:R-:W-:Y:S01]  /*0510*/  BAR.SYNC.DEFER_BLOCKING 0x0 ;  /* 0x0000000000007b1d */ /* 0x000fe20000010000 */
[----:B------:R-:W-:Y:S02]  /*0520*/  FSETP.GT.AND P0, PT, R3, R6, PT ;  /* 0x000000060300720b */ /* 0x000fe40003f04000 */
[----:B0-----:R-:W-:-:S04]  /*0530*/  FFMA R7, R8, R25, R7 ;  /* 0x0000001908077223 */ /* 0x001fc80000000007 */
[----:B------:R-:W-:-:S04]  /*0540*/  FFMA R22, R22, R9, R7 ;  /* 0x0000000916167223 */ /* 0x000fc80000000007 */
[----:B-----5:R-:W-:-:S04]  /*0550*/  FFMA R15, R15, R10, R22 ;  /* 0x0000000a0f0f7223 */ /* 0x020fc80000000016 */
[----:B-1----:R-:W-:Y:S01]  /*0560*/  FFMA R5, R4, R11, R15 ;  /* 0x0000000b04057223 */ /* 0x002fe2000000000f */
[----:B------:R-:W-:Y:S06]  /*0570*/  @P0 BRA `(.L_x_1) ;  /* 0xfffffffc00100947 */ /* 0x000fec000383ffff */
.L_x_0:
[----:B------:R-:W0:Y:S02]  /*0580*/  LDCU.64 UR4, c[0x0][0x3a8] ;  /* 0x00007500ff0477ac */ /* 0x000e240008000a00 */
[----:B0-----:R-:W-:-:S04]  /*0590*/  ISETP.GE.AND P0, PT, R18, UR5, PT ;  /* 0x0000000512007c0c */ /* 0x001fc8000bf06270 */
[----:B------:R-:W-:-:S13]  /*05a0*/  ISETP.GE.OR P0, PT, R17, UR4, P0 ;  /* 0x0000000411007c0c */ /* 0x000fda0008706670 */
[----:B------:R-:W-:Y:S05]  /*05b0*/  @P0 EXIT ;  /* 0x000000000000094d */ /* 0x000fea0003800000 */
[----:B------:R-:W0:Y:S01]  /*05c0*/  LDC.64 R2, c[0x0][0x390] ;  /* 0x0000e400ff027b82 */ /* 0x000e220000000a00 */
[----:B------:R-:W-:-:S04]  /*05d0*/  IMAD R17, R17, UR5, R18 ;  /* 0x0000000511117c24 */ /* 0x000fc8000f8e0212 */
[----:B0-----:R-:W-:-:S05]  /*05e0*/  IMAD.WIDE.U32 R2, R17, 0x4, R2 ;  /* 0x0000000411027825 */ /* 0x001fca00078e0002 */
[----:B------:R-:W-:Y:S01]  /*05f0*/  STG.E desc[UR8][R2.64], R5 ;  /* 0x0000000502007986 */ /* 0x000fe2000c101908 */
[----:B------:R-:W-:Y:S05]  /*0600*/  EXIT ;  /* 0x000000000000794d */ /* 0x000fea0003800000 */
.L_x_2:
[----:B------:R-:W-:-:S00]  /*0610*/  BRA `(.L_x_2) ;  /* 0xfffffffc00fc7947 */ /* 0x000fc0000383ffff */
[----:B------:R-:W-:-:S00]  /*0620*/  NOP ;  /* 0x0000000000007918 */ /* 0x000fc00000000000 */
        /* <DEDUP_REMOVED lines=13> */
.L_x_3:


//--------------------- .nv.shared._Z20matrixMultiplySharedPfS_S_iiiiii --------------------------
	.section	.nv.shared._Z20matrixMultiplySharedPfS_S_iiiiii,"aw",@nobits
	.sectionflags	@""
	.align	4
.nv.shared._Z20matrixMultiplySharedPfS_S_iiiiii:
	.zero		3072


//--------------------- .nv.shared.reserved.0     --------------------------
	.section	.nv.shared.reserved.0,"aw",@nobits
	.weak		__nv_reservedSMEM_offset_0_alias
	.size		__nv_reservedSMEM_offset_0_alias, 0, 64
	.other		__nv_reservedSMEM_offset_0_alias,@"STO_CUDA_RESERVED_SHARED STV_DEFAULT"
__nv_reservedSMEM_offset_0_alias:
	.zero		0
	.zero		64


//--------------------- .nv.constant0._Z20matrixMultiplySharedPfS_S_iiiiii --------------------------
	.section	.nv.constant0._Z20matrixMultiplySharedPfS_S_iiiiii,"a",@progbits
	.sectionflags	@""
	.align	4
.nv.constant0._Z20matrixMultiplySharedPfS_S_iiiiii:
	.zero		944


//--------------------- SYMBOLS --------------------------

	.type		.nv.reservedSmem.offset0,@object
	.size		.nv.reservedSmem.offset0,0x4
	.type		.nv.reservedSmem.cap,@object
	.size		.nv.reservedSmem.cap,0x4
